	.headerflags	@"EF_CUDA_TEXMODE_UNIFIED EF_CUDA_64BIT_ADDRESS EF_CUDA_ACCELERATORS EF_CUDA_SM90 EF_CUDA_VIRTUAL_SM(EF_CUDA_SM90)"
	.elftype	@"ET_EXEC"


//--------------------- .nv.info                  --------------------------
	.section	.nv.info,"",@"SHT_CUDA_INFO"
	.align	4


	//----- nvinfo : EIATTR_REGCOUNT
	.align		4
        /*0000*/ 	.byte	0x04, 0x2f
        /*0002*/ 	.short	(.L_1 - .L_0)
	.align		4
.L_0:
        /*0004*/ 	.word	index@(triton_poi_fused_cat_max_pool2d_with_indices_2)
        /*0008*/ 	.word	0x0000001b


	//----- nvinfo : EIATTR_MIN_STACK_SIZE
	.align		4
.L_1:
        /*000c*/ 	.byte	0x04, 0x12
        /*000e*/ 	.short	(.L_3 - .L_2)
	.align		4
.L_2:
        /*0010*/ 	.word	index@(triton_poi_fused_cat_max_pool2d_with_indices_2)
        /*0014*/ 	.word	0x00000000


	//----- nvinfo : EIATTR_FRAME_SIZE
	.align		4
.L_3:
        /*0018*/ 	.byte	0x04, 0x11
        /*001a*/ 	.short	(.L_5 - .L_4)
	.align		4
.L_4:
        /*001c*/ 	.word	index@(triton_poi_fused_cat_max_pool2d_with_indices_2)
        /*0020*/ 	.word	0x00000000


	//----- nvinfo : EIATTR_MIN_STACK_SIZE
	.align		4
.L_5:
        /*0024*/ 	.byte	0x04, 0x12
        /*0026*/ 	.short	(.L_7 - .L_6)
	.align		4
.L_6:
        /*0028*/ 	.word	index@(triton_poi_fused_cat_max_pool2d_with_indices_2)
        /*002c*/ 	.word	0x00000000
.L_7:


//--------------------- .nv.info.triton_poi_fused_cat_max_pool2d_with_indices_2 --------------------------
	.section	.nv.info.triton_poi_fused_cat_max_pool2d_with_indices_2,"",@"SHT_CUDA_INFO"
	.sectionflags	@""
	.align	4


	//----- nvinfo : EIATTR_CUDA_API_VERSION
	.align		4
        /*0000*/ 	.byte	0x04, 0x37
        /*0002*/ 	.short	(.L_9 - .L_8)
.L_8:
        /*0004*/ 	.word	0x0000007c


	//----- nvinfo : EIATTR_KPARAM_INFO
	.align		4
.L_9:
        /*0008*/ 	.byte	0x04, 0x17
        /*000a*/ 	.short	(.L_11 - .L_10)
.L_10:
        /*000c*/ 	.word	0x00000000
        /*0010*/ 	.short	0x0004
        /*0012*/ 	.short	0x0020
        /*0014*/ 	.byte	0x00, 0xf0, 0x11, 0x00


	//----- nvinfo : EIATTR_KPARAM_INFO
	.align		4
.L_11:
        /*0018*/ 	.byte	0x04, 0x17
        /*001a*/ 	.short	(.L_13 - .L_12)
.L_12:
        /*001c*/ 	.word	0x00000000
        /*0020*/ 	.short	0x0003
        /*0022*/ 	.short	0x0018
        /*0024*/ 	.byte	0x00, 0xf4, 0x21, 0x00


	//----- nvinfo : EIATTR_KPARAM_INFO
	.align		4
.L_13:
        /*0028*/ 	.byte	0x04, 0x17
        /*002a*/ 	.short	(.L_15 - .L_14)
.L_14:
        /*002c*/ 	.word	0x00000000
        /*0030*/ 	.short	0x0002
        /*0032*/ 	.short	0x0010
        /*0034*/ 	.byte	0x00, 0xf4, 0x21, 0x00


	//----- nvinfo : EIATTR_KPARAM_INFO
	.align		4
.L_15:
        /*0038*/ 	.byte	0x04, 0x17
        /*003a*/ 	.short	(.L_17 - .L_16)
.L_16:
        /*003c*/ 	.word	0x00000000
        /*0040*/ 	.short	0x0001
        /*0042*/ 	.short	0x0008
        /*0044*/ 	.byte	0x00, 0xf4, 0x21, 0x00


	//----- nvinfo : EIATTR_KPARAM_INFO
	.align		4
.L_17:
        /*0048*/ 	.byte	0x04, 0x17
        /*004a*/ 	.short	(.L_19 - .L_18)
.L_18:
        /*004c*/ 	.word	0x00000000
        /*0050*/ 	.short	0x0000
        /*0052*/ 	.short	0x0000
        /*0054*/ 	.byte	0x00, 0xf4, 0x21, 0x00


	//----- nvinfo : EIATTR_SPARSE_MMA_MASK
	.align		4
.L_19:
        /*0058*/ 	.byte	0x03, 0x50
        /*005a*/ 	.short	0x0000


	//----- nvinfo : EIATTR_MAXREG_COUNT
	.align		4
        /*005c*/ 	.byte	0x03, 0x1b
        /*005e*/ 	.short	0x00ff


	//----- nvinfo : EIATTR_EXIT_INSTR_OFFSETS
	.align		4
        /*0060*/ 	.byte	0x04, 0x1c
        /*0062*/ 	.short	(.L_21 - .L_20)


	//   ....[0]....
.L_20:
        /*0064*/ 	.word	0x000014e0


	//   ....[1]....
        /*0068*/ 	.word	0x00001500


	//----- nvinfo : EIATTR_REQNTID
	.align		4
.L_21:
        /*006c*/ 	.byte	0x04, 0x10
        /*006e*/ 	.short	(.L_23 - .L_22)
.L_22:
        /*0070*/ 	.word	0x00000080
        /*0074*/ 	.word	0x00000001
        /*0078*/ 	.word	0x00000001


	//----- nvinfo : EIATTR_CBANK_PARAM_SIZE
	.align		4
.L_23:
        /*007c*/ 	.byte	0x03, 0x19
        /*007e*/ 	.short	0x0024


	//----- nvinfo : EIATTR_PARAM_CBANK
	.align		4
        /*0080*/ 	.byte	0x04, 0x0a
        /*0082*/ 	.short	(.L_25 - .L_24)
	.align		4
.L_24:
        /*0084*/ 	.word	index@(.nv.constant0.triton_poi_fused_cat_max_pool2d_with_indices_2)
        /*0088*/ 	.short	0x0210
        /*008a*/ 	.short	0x0024


	//----- nvinfo : EIATTR_SW_WAR
	.align		4
.L_25:
        /*008c*/ 	.byte	0x04, 0x36
        /*008e*/ 	.short	(.L_27 - .L_26)
.L_26:
        /*0090*/ 	.word	0x00000008
.L_27:


//--------------------- .nv.callgraph             --------------------------
	.section	.nv.callgraph,"",@"SHT_CUDA_CALLGRAPH"
	.align	4
	.sectionentsize	8
	.align		4
        /*0000*/ 	.word	0x00000000
	.align		4
        /*0004*/ 	.word	0xffffffff
	.align		4
        /*0008*/ 	.word	0x00000000
	.align		4
        /*000c*/ 	.word	0xfffffffe
	.align		4
        /*0010*/ 	.word	0x00000000
	.align		4
        /*0014*/ 	.word	0xfffffffd
	.align		4
        /*0018*/ 	.word	0x00000000
	.align		4
        /*001c*/ 	.word	0xfffffffc


//--------------------- .text.triton_poi_fused_cat_max_pool2d_with_indices_2 --------------------------
	.section	.text.triton_poi_fused_cat_max_pool2d_with_indices_2,"ax",@progbits
	.align	128
        .global         triton_poi_fused_cat_max_pool2d_with_indices_2
        .type           triton_poi_fused_cat_max_pool2d_with_indices_2,@function
        .size           triton_poi_fused_cat_max_pool2d_with_indices_2,(.L_x_1 - triton_poi_fused_cat_max_pool2d_with_indices_2)
        .other          triton_poi_fused_cat_max_pool2d_with_indices_2,@"STO_CUDA_ENTRY STV_DEFAULT"
triton_poi_fused_cat_max_pool2d_with_indices_2:
.text.triton_poi_fused_cat_max_pool2d_with_indices_2:
[----:B------:R-:W0:Y:S02]  /*0000*/  LDC R1, c[0x0][0x28] ;  /* 0x00000a00ff017b82 */ /* 0x000e240000000800 */
[----:B------:R-:W1:Y:S01]  /*0010*/  S2R R7, SR_TID.X ;  /* 0x0000000000077919 */ /* 0x000e620000002100 */
[----:B------:R-:W-:Y:S01]  /*0020*/  IMAD.MOV.U32 R8, RZ, RZ, RZ ;  /* 0x000000ffff087224 */ /* 0x000fe200078e00ff */
[----:B------:R-:W-:Y:S01]  /*0030*/  ULDC.64 UR4, c[0x0][0x208] ;  /* 0x0000820000047ab9 */ /* 0x000fe20000000a00 */
[----:B------:R-:W-:Y:S01]  /*0040*/  IMAD.MOV.U32 R18, RZ, RZ, RZ ;  /* 0x000000ffff127224 */ /* 0x000fe200078e00ff */
[----:B------:R-:W2:Y:S01]  /*0050*/  S2R R0, SR_CTAID.X ;  /* 0x0000000000007919 */ /* 0x000ea20000002500 */
[----:B------:R-:W-:Y:S02]  /*0060*/  IMAD.MOV.U32 R14, RZ, RZ, RZ ;  /* 0x000000ffff0e7224 */ /* 0x000fe400078e00ff */
[----:B------:R-:W-:Y:S02]  /*0070*/  IMAD.MOV.U32 R16, RZ, RZ, RZ ;  /* 0x000000ffff107224 */ /* 0x000fe400078e00ff */
[----:B------:R-:W-:Y:S01]  /*0080*/  IMAD.MOV.U32 R21, RZ, RZ, RZ ;  /* 0x000000ffff157224 */ /* 0x000fe200078e00ff */
[----:B------:R-:W-:Y:S01]  /*0090*/  CS2R R22, SRZ ;  /* 0x0000000000167805 */ /* 0x000fe2000001ff00 */
[----:B------:R-:W-:Y:S01]  /*00a0*/  ULDC.64 UR6, c[0x0][0x220] ;  /* 0x0000880000067ab9 */ /* 0x000fe20000000a00 */
[----:B-1----:R-:W-:-:S02]  /*00b0*/  LOP3.LUT R7, R7, 0x7f, RZ, 0xc0, !PT ;  /* 0x0000007f07077812 */ /* 0x002fc400078ec0ff */
[----:B--2---:R-:W-:-:S03]  /*00c0*/  SHF.R.S32.HI R2, RZ, 0x18, R0 ;  /* 0x00000018ff027819 */ /* 0x004fc60000011400 */
[----:B------:R-:W-:Y:S01]  /*00d0*/  IMAD R7, R0, 0x80, R7 ;  /* 0x0000008000077824 */ /* 0x000fe200078e0207 */
[----:B------:R-:W-:-:S03]  /*00e0*/  SGXT R0, R2, 0x1 ;  /* 0x000000010200781a */ /* 0x000fc60000000200 */
[----:B------:R-:W-:Y:S01]  /*00f0*/  VIADD R13, R7, 0xfffffff7 ;  /* 0xfffffff7070d7836 */ /* 0x000fe20000000000 */
[----:B------:R-:W1:Y:S01]  /*0100*/  LDC.64 R2, c[0x0][0x210] ;  /* 0x00008400ff027b82 */ /* 0x000e620000000a00 */
[----:B------:R-:W-:-:S04]  /*0110*/  LEA.HI R0, R0, R7, RZ, 0x2 ;  /* 0x0000000700007211 */ /* 0x000fc800078f10ff */
[----:B------:R-:W-:Y:S02]  /*0120*/  SHF.R.S32.HI R4, RZ, 0x2, R0 ;  /* 0x00000002ff047819 */ /* 0x000fe40000011400 */
[----:B------:R-:W-:Y:S02]  /*0130*/  LOP3.LUT R6, R0, 0xfffffffc, RZ, 0xc0, !PT ;  /* 0xfffffffc00067812 */ /* 0x000fe400078ec0ff */
[----:B------:R-:W-:-:S03]  /*0140*/  LEA.HI R5, R4, R4, RZ, 0x2 ;  /* 0x0000000404057211 */ /* 0x000fc600078f10ff */
[----:B------:R-:W-:Y:S01]  /*0150*/  IMAD.IADD R9, R7, 0x1, -R6 ;  /* 0x0000000107097824 */ /* 0x000fe200078e0a06 */
[----:B------:R-:W-:-:S03]  /*0160*/  LOP3.LUT R5, R5, 0xfffffffc, RZ, 0xc0, !PT ;  /* 0xfffffffc05057812 */ /* 0x000fc600078ec0ff */
[----:B------:R-:W-:Y:S02]  /*0170*/  VIADD R6, R9, 0x2 ;  /* 0x0000000209067836 */ /* 0x000fe40000000000 */
[----:B------:R-:W-:Y:S02]  /*0180*/  IMAD.IADD R0, R4, 0x1, -R5 ;  /* 0x0000000104007824 */ /* 0x000fe400078e0a05 */
[----:B------:R-:W-:-:S03]  /*0190*/  VIADD R5, R7, 0xfffffff6 ;  /* 0xfffffff607057836 */ /* 0x000fc60000000000 */
[----:B------:R-:W-:Y:S01]  /*01a0*/  ISETP.GT.AND P0, PT, R0, 0x1, PT ;  /* 0x000000010000780c */ /* 0x000fe20003f04270 */
[----:B-1----:R-:W-:-:S03]  /*01b0*/  IMAD.WIDE R4, R5, 0x4, R2 ;  /* 0x0000000405047825 */ /* 0x002fc600078e0202 */
[----:B------:R-:W-:Y:S01]  /*01c0*/  ISETP.GT.AND P3, PT, R9, 0x1, P0 ;  /* 0x000000010900780c */ /* 0x000fe20000764270 */
[----:B------:R-:W-:Y:S01]  /*01d0*/  IMAD.WIDE R12, R13, 0x4, R2 ;  /* 0x000000040d0c7825 */ /* 0x000fe200078e0202 */
[----:B------:R-:W-:Y:S02]  /*01e0*/  ISETP.GT.AND P4, PT, R9, RZ, P0 ;  /* 0x000000ff0900720c */ /* 0x000fe40000784270 */
[C---:B------:R-:W-:Y:S02]  /*01f0*/  ISETP.LT.AND P3, PT, R7.reuse, 0x80, P3 ;  /* 0x000000800700780c */ /* 0x040fe40001f61270 */
[----:B------:R-:W-:Y:S02]  /*0200*/  ISETP.LT.AND P4, PT, R7, 0x80, P4 ;  /* 0x000000800700780c */ /* 0x000fe40002781270 */
[----:B------:R-:W-:-:S04]  /*0210*/  ISETP.GE.U32.AND P2, PT, R6, 0x4, PT ;  /* 0x000000040600780c */ /* 0x000fc80003f46070 */
[----:B------:R-:W-:-:S05]  /*0220*/  ISETP.GT.AND P5, PT, R0, 0x1, !P2 ;  /* 0x000000010000780c */ /* 0x000fca00057a4270 */
[----:B------:R1:W2:Y:S04]  /*0230*/  @P3 LDG.E R8, desc[UR4][R4.64] ;  /* 0x0000000404083981 */ /* 0x0002a8000c1e1900 */
[----:B------:R2:W3:Y:S01]  /*0240*/  @P4 LDG.E R18, desc[UR4][R12.64] ;  /* 0x000000040c124981 */ /* 0x0004e2000c1e1900 */
[----:B------:R-:W-:Y:S01]  /*0250*/  ISETP.GT.AND P1, PT, R0, RZ, !P2 ;  /* 0x000000ff0000720c */ /* 0x000fe20005724270 */
[C---:B------:R-:W-:Y:S01]  /*0260*/  VIADD R11, R7.reuse, 0xfffffffa ;  /* 0xfffffffa070b7836 */ /* 0x040fe20000000000 */
[C---:B------:R-:W-:Y:S01]  /*0270*/  ISETP.LT.AND P5, PT, R7.reuse, 0x80, P5 ;  /* 0x000000800700780c */ /* 0x040fe20002fa1270 */
[C---:B------:R-:W-:Y:S01]  /*0280*/  VIADD R15, R7.reuse, 0xfffffffe ;  /* 0xfffffffe070f7836 */ /* 0x040fe20000000000 */
[----:B------:R-:W-:Y:S01]  /*0290*/  ISETP.LT.AND P1, PT, R7, 0x80, P1 ;  /* 0x000000800700780c */ /* 0x000fe20000f21270 */
[----:B------:R-:W-:Y:S01]  /*02a0*/  IMAD.WIDE R10, R11, 0x4, R2 ;  /* 0x000000040b0a7825 */ /* 0x000fe200078e0202 */
[----:B------:R-:W-:-:S02]  /*02b0*/  ISETP.GT.AND P0, PT, R9, -0x1, P0 ;  /* 0xffffffff0900780c */ /* 0x000fc40000704270 */
[----:B------:R-:W-:Y:S01]  /*02c0*/  P2R R19, PR, RZ, 0x4 ;  /* 0x00000004ff137803 */ /* 0x000fe20000000000 */
[----:B-1----:R-:W-:-:S06]  /*02d0*/  IMAD.WIDE R4, R15, 0x4, R2 ;  /* 0x000000040f047825 */ /* 0x002fcc00078e0202 */
[----:B------:R-:W4:Y:S04]  /*02e0*/  @P5 LDG.E R14, desc[UR4][R10.64] ;  /* 0x000000040a0e5981 */ /* 0x000f28000c1e1900 */
[----:B------:R-:W5:Y:S01]  /*02f0*/  @P1 LDG.E R16, desc[UR4][R4.64] ;  /* 0x0000000404101981 */ /* 0x000f62000c1e1900 */
[C---:B------:R-:W-:Y:S01]  /*0300*/  ISETP.LT.AND P0, PT, R7.reuse, 0x80, P0 ;  /* 0x000000800700780c */ /* 0x040fe20000701270 */
[C---:B------:R-:W-:Y:S02]  /*0310*/  VIADD R15, R7.reuse, 0xfffffff8 ;  /* 0xfffffff8070f7836 */ /* 0x040fe40000000000 */
[----:B------:R-:W-:Y:S01]  /*0320*/  VIADD R17, R7, 0xfffffff9 ;  /* 0xfffffff907117836 */ /* 0x000fe20000000000 */
[----:B--2---:R-:W-:Y:S01]  /*0330*/  SEL R13, R8, 0xff800000, P3 ;  /* 0xff800000080d7807 */ /* 0x004fe20001800000 */
[----:B------:R-:W-:Y:S01]  /*0340*/  VIADD R8, R9, 0x1 ;  /* 0x0000000109087836 */ /* 0x000fe20000000000 */
[----:B---3--:R-:W-:-:S04]  /*0350*/  SEL R18, R18, 0xff800000, P4 ;  /* 0xff80000012127807 */ /* 0x008fc80002000000 */
[C---:B------:R-:W-:Y:S02]  /*0360*/  FSETP.GT.AND P4, PT, R18.reuse, R13, PT ;  /* 0x0000000d1200720b */ /* 0x040fe40003f84000 */
[----:B------:R-:W-:Y:S02]  /*0370*/  FSETP.NAN.AND P3, PT, R18, R18, PT ;  /* 0x000000121200720b */ /* 0x000fe40003f68000 */
[----:B------:R-:W-:-:S09]  /*0380*/  P2R R20, PR, RZ, 0x10 ;  /* 0x00000010ff147803 */ /* 0x000fd20000000000 */
[----:B------:R-:W-:Y:S02]  /*0390*/  @!P4 FSEL R18, R18, R13, P3 ;  /* 0x0000000d1212c208 */ /* 0x000fe40001800000 */
[----:B------:R-:W-:Y:S02]  /*03a0*/  ISETP.GE.U32.AND P3, PT, R8, 0x4, PT ;  /* 0x000000040800780c */ /* 0x000fe40003f66070 */
[----:B----4-:R-:W-:Y:S01]  /*03b0*/  SEL R13, R14, 0xff800000, P5 ;  /* 0xff8000000e0d7807 */ /* 0x010fe20002800000 */
[----:B------:R-:W-:Y:S01]  /*03c0*/  IMAD.WIDE R14, R15, 0x4, R2 ;  /* 0x000000040f0e7825 */ /* 0x000fe200078e0202 */
[----:B------:R-:W-:Y:S02]  /*03d0*/  ISETP.GT.AND P5, PT, R0, RZ, PT ;  /* 0x000000ff0000720c */ /* 0x000fe40003fa4270 */
[----:B-----5:R-:W-:Y:S02]  /*03e0*/  SEL R12, R16, 0xff800000, P1 ;  /* 0xff800000100c7807 */ /* 0x020fe40000800000 */
[----:B------:R-:W-:Y:S01]  /*03f0*/  ISETP.GT.AND P1, PT, R0, 0x1, !P3 ;  /* 0x000000010000780c */ /* 0x000fe20005f24270 */
[----:B------:R1:W2:Y:S01]  /*0400*/  @P0 LDG.E R21, desc[UR4][R14.64] ;  /* 0x000000040e150981 */ /* 0x0002a2000c1e1900 */
[----:B------:R-:W-:-:S02]  /*0410*/  ISETP.GT.AND P6, PT, R9, 0x1, P5 ;  /* 0x000000010900780c */ /* 0x000fc40002fc4270 */
[C---:B------:R-:W-:Y:S02]  /*0420*/  ISETP.LT.AND P1, PT, R7.reuse, 0x80, P1 ;  /* 0x000000800700780c */ /* 0x040fe40000f21270 */
[----:B------:R-:W-:Y:S01]  /*0430*/  ISETP.LT.AND P6, PT, R7, 0x80, P6 ;  /* 0x000000800700780c */ /* 0x000fe200037c1270 */
[----:B------:R-:W-:-:S10]  /*0440*/  IMAD.WIDE R16, R17, 0x4, R2 ;  /* 0x0000000411107825 */ /* 0x000fd400078e0202 */
[----:B------:R-:W3:Y:S04]  /*0450*/  @P1 LDG.E R22, desc[UR4][R16.64] ;  /* 0x0000000410161981 */ /* 0x000ee8000c1e1900 */
[----:B------:R4:W5:Y:S01]  /*0460*/  @P6 LDG.E R23, desc[UR4][R10.64] ;  /* 0x000000040a176981 */ /* 0x000962000c1e1900 */
[----:B-1----:R-:W-:-:S04]  /*0470*/  VIADD R15, R7, 0xfffffffb ;  /* 0xfffffffb070f7836 */ /* 0x002fc80000000000 */
[----:B------:R-:W-:-:S04]  /*0480*/  IMAD.WIDE R14, R15, 0x4, R2 ;  /* 0x000000040f0e7825 */ /* 0x000fc800078e0202 */
[----:B----4-:R-:W-:Y:S01]  /*0490*/  IMAD.MOV.U32 R10, RZ, RZ, RZ ;  /* 0x000000ffff0a7224 */ /* 0x010fe200078e00ff */
[----:B--2---:R-:W-:-:S04]  /*04a0*/  SEL R21, R21, 0xff800000, P0 ;  /* 0xff80000015157807 */ /* 0x004fc80000000000 */
[-C--:B------:R-:W-:Y:S02]  /*04b0*/  FSETP.NAN.AND P0, PT, R21, R21.reuse, PT ;  /* 0x000000151500720b */ /* 0x080fe40003f08000 */
[----:B---3--:R-:W-:Y:S02]  /*04c0*/  SEL R22, R22, 0xff800000, P1 ;  /* 0xff80000016167807 */ /* 0x008fe40000800000 */
[----:B------:R-:W-:Y:S02]  /*04d0*/  FSETP.GEU.AND P1, PT, R18, R21, PT ;  /* 0x000000151200720b */ /* 0x000fe40003f2e000 */
[----:B-----5:R-:W-:Y:S02]  /*04e0*/  SEL R24, R23, 0xff800000, P6 ;  /* 0xff80000017187807 */ /* 0x020fe40003000000 */
[----:B------:R-:W-:-:S05]  /*04f0*/  FSETP.NAN.AND P6, PT, R22, R22, PT ;  /* 0x000000161600720b */ /* 0x000fca0003fc8000 */
[----:B------:R-:W-:-:S04]  /*0500*/  @!P0 FSEL R21, R21, R18, !P1 ;  /* 0x0000001215158208 */ /* 0x000fc80004800000 */
[----:B------:R-:W-:-:S04]  /*0510*/  FSETP.GEU.AND P0, PT, R21, R22, PT ;  /* 0x000000161500720b */ /* 0x000fc80003f0e000 */
[----:B------:R-:W-:Y:S02]  /*0520*/  @!P6 FSEL R22, R22, R21, !P0 ;  /* 0x000000151616e208 */ /* 0x000fe40004000000 */
[-C--:B------:R-:W-:Y:S02]  /*0530*/  FSETP.NAN.AND P6, PT, R13, R13.reuse, PT ;  /* 0x0000000d0d00720b */ /* 0x080fe40003fc8000 */
[----:B------:R-:W-:-:S11]  /*0540*/  FSETP.GEU.AND P2, PT, R22, R13, PT ;  /* 0x0000000d1600720b */ /* 0x000fd60003f4e000 */
[----:B------:R-:W-:Y:S02]  /*0550*/  @!P6 FSEL R13, R13, R22, !P2 ;  /* 0x000000160d0de208 */ /* 0x000fe40005000000 */
[----:B------:R-:W-:-:S04]  /*0560*/  ISETP.GT.AND P6, PT, R9, RZ, P5 ;  /* 0x000000ff0900720c */ /* 0x000fc80002fc4270 */
[----:B------:R-:W-:-:S13]  /*0570*/  ISETP.LT.AND P6, PT, R7, 0x80, P6 ;  /* 0x000000800700780c */ /* 0x000fda00037c1270 */
[----:B------:R-:W2:Y:S01]  /*0580*/  @P6 LDG.E R10, desc[UR4][R14.64] ;  /* 0x000000040e0a6981 */ /* 0x000ea2000c1e1900 */
[----:B------:R-:W-:Y:S02]  /*0590*/  ISETP.GT.AND P5, PT, R9, -0x1, P5 ;  /* 0xffffffff0900780c */ /* 0x000fe40002fa4270 */
[-C--:B------:R-:W-:Y:S02]  /*05a0*/  FSETP.GEU.AND P4, PT, R13, R24.reuse, PT ;  /* 0x000000180d00720b */ /* 0x080fe40003f8e000 */
[C---:B------:R-:W-:Y:S01]  /*05b0*/  ISETP.LT.AND P5, PT, R7.reuse, 0x80, P5 ;  /* 0x000000800700780c */ /* 0x040fe20002fa1270 */
[----:B------:R-:W-:Y:S01]  /*05c0*/  VIADD R11, R7, 0xfffffffc ;  /* 0xfffffffc070b7836 */ /* 0x000fe20000000000 */
[----:B--2---:R-:W-:Y:S02]  /*05d0*/  SEL R17, R10, 0xff800000, P6 ;  /* 0xff8000000a117807 */ /* 0x004fe40003000000 */
[----:B------:R-:W-:Y:S01]  /*05e0*/  FSETP.NAN.AND P6, PT, R24, R24, PT ;  /* 0x000000181800720b */ /* 0x000fe20003fc8000 */
[----:B------:R-:W-:-:S12]  /*05f0*/  IMAD.WIDE R10, R11, 0x4, R2 ;  /* 0x000000040b0a7825 */ /* 0x000fd800078e0202 */
[----:B------:R-:W-:Y:S01]  /*0600*/  @!P6 FSEL R24, R24, R13, !P4 ;  /* 0x0000000d1818e208 */ /* 0x000fe20006000000 */
[----:B------:R-:W-:-:S06]  /*0610*/  IMAD.MOV.U32 R13, RZ, RZ, RZ ;  /* 0x000000ffff0d7224 */ /* 0x000fcc00078e00ff */
[----:B------:R-:W2:Y:S01]  /*0620*/  @P5 LDG.E R13, desc[UR4][R10.64] ;  /* 0x000000040a0d5981 */ /* 0x000ea2000c1e1900 */
[----:B------:R-:W-:Y:S01]  /*0630*/  FSETP.NAN.AND P6, PT, R17, R17, PT ;  /* 0x000000111100720b */ /* 0x000fe20003fc8000 */
[----:B------:R-:W-:-:S04]  /*0640*/  VIADD R15, R7, 0xfffffffd ;  /* 0xfffffffd070f7836 */ /* 0x000fc80000000000 */
[----:B------:R-:W-:Y:S01]  /*0650*/  IMAD.WIDE R14, R15, 0x4, R2 ;  /* 0x000000040f0e7825 */ /* 0x000fe200078e0202 */
[----:B--2---:R-:W-:Y:S02]  /*0660*/  SEL R16, R13, 0xff800000, P5 ;  /* 0xff8000000d107807 */ /* 0x004fe40002800000 */
[----:B------:R-:W-:-:S05]  /*0670*/  FSETP.GEU.AND P5, PT, R24, R17, PT ;  /* 0x000000111800720b */ /* 0x000fca0003fae000 */
[----:B------:R-:W-:Y:S02]  /*0680*/  @!P6 FSEL R17, R17, R24, !P5 ;  /* 0x000000181111e208 */ /* 0x000fe40006800000 */
[----:B------:R-:W-:-:S04]  /*0690*/  ISETP.GT.AND P6, PT, R0, RZ, !P3 ;  /* 0x000000ff0000720c */ /* 0x000fc80005fc4270 */
[----:B------:R-:W-:Y:S01]  /*06a0*/  ISETP.LT.AND P6, PT, R7, 0x80, P6 ;  /* 0x000000800700780c */ /* 0x000fe200037c1270 */
[----:B------:R-:W-:-:S12]  /*06b0*/  IMAD.MOV.U32 R13, RZ, RZ, RZ ;  /* 0x000000ffff0d7224 */ /* 0x000fd800078e00ff */
[----:B------:R-:W2:Y:S01]  /*06c0*/  @P6 LDG.E R13, desc[UR4][R14.64] ;  /* 0x000000040e0d6981 */ /* 0x000ea2000c1e1900 */
[----:B------:R-:W-:Y:S02]  /*06d0*/  P2R R18, PR, RZ, 0x10 ;  /* 0x00000010ff127803 */ /* 0x000fe40000000000 */
[----:B------:R-:W-:-:S04]  /*06e0*/  FSETP.GEU.AND P4, PT, R17, R16, PT ;  /* 0x000000101100720b */ /* 0x000fc80003f8e000 */
[----:B------:R-:W-:Y:S02]  /*06f0*/  P2R R21, PR, RZ, 0x10 ;  /* 0x00000010ff157803 */ /* 0x000fe40000000000 */
[----:B--2---:R-:W-:Y:S02]  /*0700*/  SEL R11, R13, 0xff800000, P6 ;  /* 0xff8000000d0b7807 */ /* 0x004fe40003000000 */
[----:B------:R-:W-:-:S13]  /*0710*/  FSETP.NAN.AND P6, PT, R16, R16, PT ;  /* 0x000000101000720b */ /* 0x000fda0003fc8000 */
[----:B------:R-:W-:Y:S02]  /*0720*/  @!P6 FSEL R16, R16, R17, !P4 ;  /* 0x000000111010e208 */ /* 0x000fe40006000000 */
[----:B------:R-:W-:-:S04]  /*0730*/  ISETP.NE.AND P4, PT, R20, RZ, PT ;  /* 0x000000ff1400720c */ /* 0x000fc80003f85270 */
[----:B------:R-:W-:Y:S02]  /*0740*/  SEL R10, RZ, 0x1, !P4 ;  /* 0x00000001ff0a7807 */ /* 0x000fe40006000000 */
[-C--:B------:R-:W-:Y:S02]  /*0750*/  FSETP.NAN.AND P4, PT, R11, R11.reuse, PT ;  /* 0x0000000b0b00720b */ /* 0x080fe40003f88000 */
[----:B------:R-:W-:-:S04]  /*0760*/  FSETP.GEU.AND P6, PT, R16, R11, PT ;  /* 0x0000000b1000720b */ /* 0x000fc80003fce000 */
[----:B------:R-:W-:-:S07]  /*0770*/  P2R R17, PR, RZ, 0x40 ;  /* 0x00000040ff117803 */ /* 0x000fce0000000000 */
[----:B------:R-:W-:Y:S02]  /*0780*/  @!P4 FSEL R11, R11, R16, !P6 ;  /* 0x000000100b0bc208 */ /* 0x000fe40007000000 */
[----:B------:R-:W-:-:S04]  /*0790*/  ISETP.GT.AND P4, PT, R0, -0x1, PT ;  /* 0xffffffff0000780c */ /* 0x000fc80003f84270 */
[----:B------:R-:W-:-:S04]  /*07a0*/  ISETP.GT.AND P6, PT, R9, 0x1, P4 ;  /* 0x000000010900780c */ /* 0x000fc800027c4270 */
[----:B------:R-:W-:Y:S01]  /*07b0*/  ISETP.LT.AND P6, PT, R7, 0x80, P6 ;  /* 0x000000800700780c */ /* 0x000fe200037c1270 */
[----:B------:R-:W-:-:S12]  /*07c0*/  IMAD.MOV.U32 R13, RZ, RZ, RZ ;  /* 0x000000ffff0d7224 */ /* 0x000fd800078e00ff */
[----:B------:R-:W2:Y:S01]  /*07d0*/  @P6 LDG.E R13, desc[UR4][R4.64] ;  /* 0x00000004040d6981 */ /* 0x000ea2000c1e1900 */
[----:B------:R-:W-:Y:S02]  /*07e0*/  SEL R15, R10, 0x2, P1 ;  /* 0x000000020a0f7807 */ /* 0x000fe40000800000 */
[----:B------:R-:W-:Y:S02]  /*07f0*/  FSETP.NAN.AND P1, PT, R12, R12, PT ;  /* 0x0000000c0c00720b */ /* 0x000fe40003f28000 */
[----:B------:R-:W-:-:S04]  /*0800*/  ISETP.GT.AND P4, PT, R9, RZ, P4 ;  /* 0x000000ff0900720c */ /* 0x000fc80002784270 */
[----:B------:R-:W-:Y:S01]  /*0810*/  ISETP.LT.AND P4, PT, R7, 0x80, P4 ;  /* 0x000000800700780c */ /* 0x000fe20002781270 */
[----:B------:R-:W-:Y:S01]  /*0820*/  IMAD.MOV.U32 R14, RZ, RZ, RZ ;  /* 0x000000ffff0e7224 */ /* 0x000fe200078e00ff */
[----:B--2---:R-:W-:Y:S02]  /*0830*/  SEL R13, R13, 0xff800000, P6 ;  /* 0xff8000000d0d7807 */ /* 0x004fe40003000000 */
[----:B------:R-:W-:-:S04]  /*0840*/  FSETP.GEU.AND P6, PT, R11, R12, PT ;  /* 0x0000000c0b00720b */ /* 0x000fc80003fce000 */
[----:B------:R-:W-:Y:S01]  /*0850*/  @!P1 FSEL R12, R12, R11, !P6 ;  /* 0x0000000b0c0c9208 */ /* 0x000fe20007000000 */
[----:B------:R-:W-:-:S04]  /*0860*/  VIADD R11, R7, 0xffffffff ;  /* 0xffffffff070b7836 */ /* 0x000fc80000000000 */
[----:B------:R-:W-:-:S05]  /*0870*/  IMAD.WIDE R10, R11, 0x4, R2 ;  /* 0x000000040b0a7825 */ /* 0x000fca00078e0202 */
[----:B------:R1:W2:Y:S01]  /*0880*/  @P4 LDG.E R14, desc[UR4][R10.64] ;  /* 0x000000040a0e4981 */ /* 0x0002a2000c1e1900 */
[----:B------:R-:W-:Y:S02]  /*0890*/  SEL R22, R15, 0x3, P0 ;  /* 0x000000030f167807 */ /* 0x000fe40000000000 */
[----:B------:R-:W-:Y:S01]  /*08a0*/  FSETP.NAN.AND P0, PT, R13, R13, PT ;  /* 0x0000000d0d00720b */ /* 0x000fe20003f08000 */
[----:B------:R-:W-:Y:S02]  /*08b0*/  IMAD.MOV.U32 R15, RZ, RZ, RZ ;  /* 0x000000ffff0f7224 */ /* 0x000fe400078e00ff */
[----:B------:R-:W-:Y:S01]  /*08c0*/  IMAD.WIDE R4, R7, 0x4, R2 ;  /* 0x0000000407047825 */ /* 0x000fe200078e0202 */
[----:B------:R-:W-:-:S04]  /*08d0*/  ISETP.GT.AND P3, PT, R0, -0x1, !P3 ;  /* 0xffffffff0000780c */ /* 0x000fc80005f64270 */
[C---:B------:R-:W-:Y:S01]  /*08e0*/  ISETP.LT.AND P3, PT, R7.reuse, 0x80, P3 ;  /* 0x000000800700780c */ /* 0x040fe20001f61270 */
[----:B-1----:R-:W-:-:S04]  /*08f0*/  VIADD R11, R7, 0x1 ;  /* 0x00000001070b7836 */ /* 0x002fc80000000000 */
[----:B------:R-:W-:Y:S01]  /*0900*/  IMAD.WIDE R10, R11, 0x4, R2 ;  /* 0x000000040b0a7825 */ /* 0x000fe200078e0202 */
[----:B--2---:R-:W-:Y:S02]  /*0910*/  SEL R14, R14, 0xff800000, P4 ;  /* 0xff8000000e0e7807 */ /* 0x004fe40002000000 */
[----:B------:R-:W-:-:S04]  /*0920*/  FSETP.GEU.AND P4, PT, R12, R13, PT ;  /* 0x0000000d0c00720b */ /* 0x000fc80003f8e000 */
[----:B------:R-:W-:Y:S02]  /*0930*/  @!P0 FSEL R13, R13, R12, !P4 ;  /* 0x0000000c0d0d8208 */ /* 0x000fe40006000000 */
[----:B------:R-:W-:Y:S02]  /*0940*/  LOP3.LUT R12, R0, R9, RZ, 0xfc, !PT ;  /* 0x00000009000c7212 */ /* 0x000fe400078efcff */
[----:B------:R-:W-:-:S04]  /*0950*/  ISETP.GE.AND P0, PT, R7, 0x80, PT ;  /* 0x000000800700780c */ /* 0x000fc80003f06270 */
[----:B------:R-:W-:Y:S01]  /*0960*/  ISETP.GT.AND P1, PT, R12, -0x1, !P0 ;  /* 0xffffffff0c00780c */ /* 0x000fe20004724270 */
[----:B------:R-:W-:-:S06]  /*0970*/  IMAD.MOV.U32 R12, RZ, RZ, RZ ;  /* 0x000000ffff0c7224 */ /* 0x000fcc00078e00ff */
[----:B------:R-:W2:Y:S06]  /*0980*/  @P3 LDG.E R12, desc[UR4][R10.64] ;  /* 0x000000040a0c3981 */ /* 0x000eac000c1e1900 */
[----:B------:R-:W3:Y:S01]  /*0990*/  @P1 LDG.E R15, desc[UR4][R4.64] ;  /* 0x00000004040f1981 */ /* 0x000ee2000c1e1900 */
[----:B------:R-:W-:Y:S02]  /*09a0*/  P2R R16, PR, RZ, 0x40 ;  /* 0x00000040ff107803 */ /* 0x000fe40000000000 */
[----:B------:R-:W-:Y:S02]  /*09b0*/  FSETP.NAN.AND P6, PT, R14, R14, PT ;  /* 0x0000000e0e00720b */ /* 0x000fe40003fc8000 */
[----:B------:R-:W-:-:S02]  /*09c0*/  SEL R22, R22, 0x4, P2 ;  /* 0x0000000416167807 */ /* 0x000fc40001000000 */
[----:B------:R-:W-:Y:S02]  /*09d0*/  ISETP.NE.AND P2, PT, R19, RZ, PT ;  /* 0x000000ff1300720c */ /* 0x000fe40003f45270 */
[----:B------:R-:W-:Y:S02]  /*09e0*/  P2R R20, PR, RZ, 0x10 ;  /* 0x00000010ff147803 */ /* 0x000fe40000000000 */
[----:B------:R-:W-:Y:S02]  /*09f0*/  ISETP.GT.AND P2, PT, R0, -0x1, !P2 ;  /* 0xffffffff0000780c */ /* 0x000fe40005744270 */
[----:B------:R-:W-:Y:S02]  /*0a00*/  ISETP.NE.AND P4, PT, R18, RZ, PT ;  /* 0x000000ff1200720c */ /* 0x000fe40003f85270 */
[----:B------:R-:W-:Y:S02]  /*0a10*/  P2R R18, PR, RZ, 0x1 ;  /* 0x00000001ff127803 */ /* 0x000fe40000000000 */
[----:B------:R-:W-:-:S02]  /*0a20*/  ISETP.NE.AND P0, PT, R21, RZ, PT ;  /* 0x000000ff1500720c */ /* 0x000fc40003f05270 */
[----:B------:R-:W-:Y:S02]  /*0a30*/  ISETP.LT.AND P2, PT, R7, 0x80, P2 ;  /* 0x000000800700780c */ /* 0x000fe40001741270 */
[----:B---3--:R-:W-:Y:S02]  /*0a40*/  SEL R15, R15, 0xff800000, P1 ;  /* 0xff8000000f0f7807 */ /* 0x008fe40000800000 */
[----:B------:R-:W-:-:S04]  /*0a50*/  FSETP.GEU.AND P1, PT, R13, R14, PT ;  /* 0x0000000e0d00720b */ /* 0x000fc80003f2e000 */
[----:B------:R-:W-:Y:S02]  /*0a60*/  @!P6 FSEL R14, R14, R13, !P1 ;  /* 0x0000000d0e0ee208 */ /* 0x000fe40004800000 */
[-C--:B------:R-:W-:Y:S02]  /*0a70*/  FSETP.NAN.AND P6, PT, R15, R15.reuse, PT ;  /* 0x0000000f0f00720b */ /* 0x080fe40003fc8000 */
[----:B--2---:R-:W-:Y:S02]  /*0a80*/  SEL R21, R12, 0xff800000, P3 ;  /* 0xff8000000c157807 */ /* 0x004fe40001800000 */
[----:B------:R-:W-:Y:S01]  /*0a90*/  FSETP.GEU.AND P3, PT, R14, R15, PT ;  /* 0x0000000f0e00720b */ /* 0x000fe20003f6e000 */
[----:B------:R-:W-:-:S04]  /*0aa0*/  VIADD R13, R7, 0x2 ;  /* 0x00000002070d7836 */ /* 0x000fc80000000000 */
[----:B------:R-:W-:-:S04]  /*0ab0*/  IMAD.WIDE R12, R13, 0x4, R2 ;  /* 0x000000040d0c7825 */ /* 0x000fc800078e0202 */
[----:B------:R-:W-:Y:S01]  /*0ac0*/  @!P6 FSEL R15, R15, R14, !P3 ;  /* 0x0000000e0f0fe208 */ /* 0x000fe20005800000 */
[----:B------:R-:W-:-:S06]  /*0ad0*/  IMAD.MOV.U32 R14, RZ, RZ, RZ ;  /* 0x000000ffff0e7224 */ /* 0x000fcc00078e00ff */
[----:B------:R-:W2:Y:S01]  /*0ae0*/  @P2 LDG.E R14, desc[UR4][R12.64] ;  /* 0x000000040c0e2981 */ /* 0x000ea2000c1e1900 */
[----:B------:R-:W-:-:S04]  /*0af0*/  SEL R22, R22, 0x5, P4 ;  /* 0x0000000516167807 */ /* 0x000fc80002000000 */
[----:B------:R-:W-:Y:S02]  /*0b00*/  SEL R22, R22, 0x6, P5 ;  /* 0x0000000616167807 */ /* 0x000fe40002800000 */
[-C--:B------:R-:W-:Y:S01]  /*0b10*/  FSETP.NAN.AND P5, PT, R21, R21.reuse, PT ;  /* 0x000000151500720b */ /* 0x080fe20003fa8000 */
[----:B------:R-:W-:Y:S01]  /*0b20*/  VIADD R11, R0, 0x1 ;  /* 0x00000001000b7836 */ /* 0x000fe20000000000 */
[----:B------:R-:W-:Y:S01]  /*0b30*/  ISETP.NE.AND P4, PT, R17, RZ, PT ;  /* 0x000000ff1100720c */ /* 0x000fe20003f85270 */
[----:B------:R-:W-:Y:S01]  /*0b40*/  IMAD.MOV.U32 R17, RZ, RZ, RZ ;  /* 0x000000ffff117224 */ /* 0x000fe200078e00ff */
[----:B--2---:R-:W-:Y:S02]  /*0b50*/  SEL R10, R14, 0xff800000, P2 ;  /* 0xff8000000e0a7807 */ /* 0x004fe40001000000 */
[----:B------:R-:W-:-:S07]  /*0b60*/  FSETP.GEU.AND P2, PT, R15, R21, PT ;  /* 0x000000150f00720b */ /* 0x000fce0003f4e000 */
[----:B------:R-:W-:Y:S02]  /*0b70*/  @!P5 FSEL R21, R21, R15, !P2 ;  /* 0x0000000f1515d208 */ /* 0x000fe40005000000 */
[----:B------:R-:W-:-:S04]  /*0b80*/  ISETP.GE.U32.AND P5, PT, R11, 0x4, PT ;  /* 0x000000040b00780c */ /* 0x000fc80003fa6070 */
[----:B------:R-:W-:-:S04]  /*0b90*/  ISETP.GT.AND P6, PT, R9, 0x1, !P5 ;  /* 0x000000010900780c */ /* 0x000fc80006fc4270 */
[----:B------:R-:W-:-:S13]  /*0ba0*/  ISETP.LT.AND P6, PT, R7, 0x80, P6 ;  /* 0x000000800700780c */ /* 0x000fda00037c1270 */
[----:B------:R-:W2:Y:S01]  /*0bb0*/  @P6 LDG.E R17, desc[UR4][R12.64] ;  /* 0x000000040c116981 */ /* 0x000ea2000c1e1900 */
[----:B------:R-:W-:Y:S02]  /*0bc0*/  SEL R22, R22, 0x7, P0 ;  /* 0x0000000716167807 */ /* 0x000fe40000000000 */
[----:B------:R-:W-:Y:S01]  /*0bd0*/  FSETP.GEU.AND P0, PT, R21, R10, PT ;  /* 0x0000000a1500720b */ /* 0x000fe20003f0e000 */
[----:B------:R-:W-:-:S03]  /*0be0*/  VIADD R15, R7, 0x3 ;  /* 0x00000003070f7836 */ /* 0x000fc60000000000 */
[----:B------:R-:W-:Y:S01]  /*0bf0*/  P2R R19, PR, RZ, 0x1 ;  /* 0x00000001ff137803 */ /* 0x000fe20000000000 */
[----:B------:R-:W-:Y:S01]  /*0c00*/  IMAD.WIDE R14, R15, 0x4, R2 ;  /* 0x000000040f0e7825 */ /* 0x000fe200078e0202 */
[----:B--2---:R-:W-:Y:S02]  /*0c10*/  SEL R17, R17, 0xff800000, P6 ;  /* 0xff80000011117807 */ /* 0x004fe40003000000 */
[----:B------:R-:W-:-:S13]  /*0c20*/  FSETP.NAN.AND P6, PT, R10, R10, PT ;  /* 0x0000000a0a00720b */ /* 0x000fda0003fc8000 */
[----:B------:R-:W-:Y:S02]  /*0c30*/  @!P6 FSEL R10, R10, R21, !P0 ;  /* 0x000000150a0ae208 */ /* 0x000fe40004000000 */
[----:B------:R-:W-:-:S04]  /*0c40*/  ISETP.GT.AND P6, PT, R9, RZ, !P5 ;  /* 0x000000ff0900720c */ /* 0x000fc80006fc4270 */
[----:B------:R-:W-:Y:S02]  /*0c50*/  ISETP.LT.AND P6, PT, R7, 0x80, P6 ;  /* 0x000000800700780c */ /* 0x000fe400037c1270 */
[----:B------:R-:W-:Y:S01]  /*0c60*/  ISETP.NE.AND P0, PT, R18, RZ, PT ;  /* 0x000000ff1200720c */ /* 0x000fe20003f05270 */
[----:B------:R-:W-:-:S10]  /*0c70*/  IMAD.MOV.U32 R18, RZ, RZ, RZ ;  /* 0x000000ffff127224 */ /* 0x000fd400078e00ff */
[----:B------:R-:W2:Y:S01]  /*0c80*/  @P6 LDG.E R18, desc[UR4][R14.64] ;  /* 0x000000040e126981 */ /* 0x000ea2000c1e1900 */
[----:B------:R-:W-:Y:S02]  /*0c90*/  ISETP.GT.AND P5, PT, R9, -0x1, !P5 ;  /* 0xffffffff0900780c */ /* 0x000fe40006fa4270 */
[----:B------:R-:W-:Y:S02]  /*0ca0*/  SEL R22, R22, 0x8, P4 ;  /* 0x0000000816167807 */ /* 0x000fe40002000000 */
[C---:B------:R-:W-:Y:S02]  /*0cb0*/  ISETP.LT.AND P5, PT, R7.reuse, 0x80, P5 ;  /* 0x000000800700780c */ /* 0x040fe40002fa1270 */
[----:B------:R-:W-:Y:S01]  /*0cc0*/  FSETP.GEU.AND P4, PT, R10, R17, PT ;  /* 0x000000110a00720b */ /* 0x000fe20003f8e000 */
[----:B------:R-:W-:-:S04]  /*0cd0*/  VIADD R13, R7, 0x4 ;  /* 0x00000004070d7836 */ /* 0x000fc80000000000 */
[----:B------:R-:W-:Y:S01]  /*0ce0*/  IMAD.WIDE R12, R13, 0x4, R2 ;  /* 0x000000040d0c7825 */ /* 0x000fe200078e0202 */
[----:B--2---:R-:W-:Y:S02]  /*0cf0*/  SEL R18, R18, 0xff800000, P6 ;  /* 0xff80000012127807 */ /* 0x004fe40003000000 */
[----:B------:R-:W-:-:S13]  /*0d00*/  FSETP.NAN.AND P6, PT, R17, R17, PT ;  /* 0x000000111100720b */ /* 0x000fda0003fc8000 */
[----:B------:R-:W-:Y:S02]  /*0d10*/  @!P6 FSEL R17, R17, R10, !P4 ;  /* 0x0000000a1111e208 */ /* 0x000fe40006000000 */
[----:B------:R-:W-:Y:S01]  /*0d20*/  ISETP.NE.AND P6, PT, R16, RZ, PT ;  /* 0x000000ff1000720c */ /* 0x000fe20003fc5270 */
[----:B------:R-:W-:-:S06]  /*0d30*/  IMAD.MOV.U32 R16, RZ, RZ, RZ ;  /* 0x000000ffff107224 */ /* 0x000fcc00078e00ff */
[----:B------:R1:W2:Y:S01]  /*0d40*/  @P5 LDG.E R16, desc[UR4][R12.64] ;  /* 0x000000040c105981 */ /* 0x0002a2000c1e1900 */
[----:B------:R-:W-:Y:S02]  /*0d50*/  SEL R22, R22, 0x9, P6 ;  /* 0x0000000916167807 */ /* 0x000fe40003000000 */
[----:B------:R-:W-:Y:S02]  /*0d60*/  FSETP.GEU.AND P6, PT, R17, R18, PT ;  /* 0x000000121100720b */ /* 0x000fe40003fce000 */
[----:B------:R-:W-:Y:S02]  /*0d70*/  LOP3.LUT R10, R11, R8, RZ, 0xfc, !PT ;  /* 0x000000080b0a7212 */ /* 0x000fe400078efcff */
[----:B------:R-:W-:Y:S02]  /*0d80*/  P2R R21, PR, RZ, 0x10 ;  /* 0x00000010ff157803 */ /* 0x000fe40000000000 */
[----:B------:R-:W-:Y:S01]  /*0d90*/  ISETP.NE.AND P4, PT, R20, RZ, PT ;  /* 0x000000ff1400720c */ /* 0x000fe20003f85270 */
[----:B------:R-:W-:-:S03]  /*0da0*/  VIADD R15, R7, 0x5 ;  /* 0x00000005070f7836 */ /* 0x000fc60000000000 */
[----:B------:R-:W-:Y:S01]  /*0db0*/  SEL R22, R22, 0xa, P4 ;  /* 0x0000000a16167807 */ /* 0x000fe20002000000 */
[----:B------:R-:W-:Y:S01]  /*0dc0*/  IMAD.WIDE R14, R15, 0x4, R2 ;  /* 0x000000040f0e7825 */ /* 0x000fe200078e0202 */
[----:B-1----:R-:W-:Y:S02]  /*0dd0*/  P2R R12, PR, RZ, 0x40 ;  /* 0x00000040ff0c7803 */ /* 0x002fe40000000000 */
[----:B------:R-:W-:Y:S01]  /*0de0*/  LOP3.LUT R13, R11, R6, RZ, 0xfc, !PT ;  /* 0x000000060b0d7212 */ /* 0x000fe200078efcff */
[----:B------:R-:W-:Y:S01]  /*0df0*/  IMAD.MOV.U32 R20, RZ, RZ, RZ ;  /* 0x000000ffff147224 */ /* 0x000fe200078e00ff */
[----:B--2---:R-:W-:Y:S02]  /*0e00*/  SEL R16, R16, 0xff800000, P5 ;  /* 0xff80000010107807 */ /* 0x004fe40002800000 */
[----:B------:R-:W-:Y:S02]  /*0e10*/  FSETP.NAN.AND P5, PT, R18, R18, PT ;  /* 0x000000121200720b */ /* 0x000fe40003fa8000 */
[----:B------:R-:W-:-:S11]  /*0e20*/  FSETP.NAN.AND P4, PT, R16, R16, PT ;  /* 0x000000101000720b */ /* 0x000fd60003f88000 */
[----:B------:R-:W-:Y:S02]  /*0e30*/  @!P5 FSEL R18, R18, R17, !P6 ;  /* 0x000000111212d208 */ /* 0x000fe40007000000 */
[----:B------:R-:W-:Y:S01]  /*0e40*/  ISETP.LT.U32.AND P5, PT, R10, 0x4, !P0 ;  /* 0x000000040a00780c */ /* 0x000fe200047a1070 */
[----:B------:R-:W-:Y:S01]  /*0e50*/  IMAD.MOV.U32 R17, RZ, RZ, RZ ;  /* 0x000000ffff117224 */ /* 0x000fe200078e00ff */
[----:B------:R-:W-:-:S04]  /*0e60*/  FSETP.GEU.AND P6, PT, R18, R16, PT ;  /* 0x000000101200720b */ /* 0x000fc80003fce000 */
[----:B------:R-:W-:Y:S02]  /*0e70*/  @!P4 FSEL R16, R16, R18, !P6 ;  /* 0x000000121010c208 */ /* 0x000fe40007000000 */
[----:B------:R-:W-:-:S05]  /*0e80*/  P2R R18, PR, RZ, 0x40 ;  /* 0x00000040ff127803 */ /* 0x000fca0000000000 */
[----:B------:R-:W2:Y:S01]  /*0e90*/  @P5 LDG.E R17, desc[UR4][R14.64] ;  /* 0x000000040e115981 */ /* 0x000ea2000c1e1900 */
[----:B------:R-:W-:Y:S02]  /*0ea0*/  ISETP.NE.AND P6, PT, R12, RZ, PT ;  /* 0x000000ff0c00720c */ /* 0x000fe40003fc5270 */
[----:B------:R-:W-:Y:S02]  /*0eb0*/  ISETP.LT.U32.AND P4, PT, R13, 0x4, !P0 ;  /* 0x000000040d00780c */ /* 0x000fe40004781070 */
[----:B------:R-:W-:Y:S02]  /*0ec0*/  P2R R12, PR, RZ, 0x40 ;  /* 0x00000040ff0c7803 */ /* 0x000fe40000000000 */
[----:B------:R-:W-:Y:S01]  /*0ed0*/  ISETP.NE.AND P6, PT, R21, RZ, PT ;  /* 0x000000ff1500720c */ /* 0x000fe20003fc5270 */
[----:B------:R-:W-:-:S04]  /*0ee0*/  VIADD R21, R7, 0x6 ;  /* 0x0000000607157836 */ /* 0x000fc80000000000 */
[----:B------:R-:W-:-:S05]  /*0ef0*/  IMAD.WIDE R10, R21, 0x4, R2 ;  /* 0x00000004150a7825 */ /* 0x000fca00078e0202 */
[----:B------:R-:W3:Y:S01]  /*0f00*/  @P4 LDG.E R20, desc[UR4][R10.64] ;  /* 0x000000040a144981 */ /* 0x000ee2000c1e1900 */
[----:B------:R-:W-:Y:S01]  /*0f10*/  SEL R22, R22, 0xb, P1 ;  /* 0x0000000b16167807 */ /* 0x000fe20000800000 */
[----:B------:R-:W-:Y:S02]  /*0f20*/  VIADD R13, R0, 0x2 ;  /* 0x00000002000d7836 */ /* 0x000fe40000000000 */
[----:B------:R-:W-:Y:S01]  /*0f30*/  IMAD.MOV.U32 R0, RZ, RZ, RZ ;  /* 0x000000ffff007224 */ /* 0x000fe200078e00ff */
[----:B--2---:R-:W-:-:S04]  /*0f40*/  SEL R17, R17, 0xff800000, P5 ;  /* 0xff80000011117807 */ /* 0x004fc80002800000 */
[-C--:B------:R-:W-:Y:S02]  /*0f50*/  FSETP.NAN.AND P1, PT, R17, R17.reuse, PT ;  /* 0x000000111100720b */ /* 0x080fe40003f28000 */
[----:B------:R-:W-:-:S11]  /*0f60*/  FSETP.GEU.AND P5, PT, R16, R17, PT ;  /* 0x000000111000720b */ /* 0x000fd60003fae000 */
[----:B------:R-:W-:Y:S02]  /*0f70*/  @!P1 FSEL R17, R17, R16, !P5 ;  /* 0x0000001011119208 */ /* 0x000fe40006800000 */
[----:B------:R-:W-:Y:S02]  /*0f80*/  ISETP.GE.U32.AND P1, PT, R13, 0x4, PT ;  /* 0x000000040d00780c */ /* 0x000fe40003f26070 */
[----:B---3--:R-:W-:Y:S02]  /*0f90*/  SEL R20, R20, 0xff800000, P4 ;  /* 0xff80000014147807 */ /* 0x008fe40002000000 */
[----:B------:R-:W-:-:S04]  /*0fa0*/  ISETP.GT.AND P4, PT, R9, 0x1, !P1 ;  /* 0x000000010900780c */ /* 0x000fc80004f84270 */
[----:B------:R-:W-:-:S13]  /*0fb0*/  ISETP.LT.AND P4, PT, R7, 0x80, P4 ;  /* 0x000000800700780c */ /* 0x000fda0002781270 */
[----:B------:R-:W2:Y:S01]  /*0fc0*/  @P4 LDG.E R0, desc[UR4][R10.64] ;  /* 0x000000040a004981 */ /* 0x000ea2000c1e1900 */
[----:B------:R-:W-:Y:S02]  /*0fd0*/  SEL R22, R22, 0xc, P3 ;  /* 0x0000000c16167807 */ /* 0x000fe40001800000 */
[----:B------:R-:W-:Y:S01]  /*0fe0*/  FSETP.GEU.AND P3, PT, R17, R20, PT ;  /* 0x000000141100720b */ /* 0x000fe20003f6e000 */
[----:B------:R-:W-:-:S04]  /*0ff0*/  VIADD R15, R7, 0x7 ;  /* 0x00000007070f7836 */ /* 0x000fc80000000000 */
[----:B------:R-:W-:Y:S01]  /*1000*/  IMAD.WIDE R14, R15, 0x4, R2 ;  /* 0x000000040f0e7825 */ /* 0x000fe200078e0202 */
[----:B--2---:R-:W-:Y:S02]  /*1010*/  SEL R21, R0, 0xff800000, P4 ;  /* 0xff80000000157807 */ /* 0x004fe40002000000 */
[----:B------:R-:W-:Y:S01]  /*1020*/  FSETP.NAN.AND P4, PT, R20, R20, PT ;  /* 0x000000141400720b */ /* 0x000fe20003f88000 */
[----:B------:R-:W-:-:S12]  /*1030*/  IMAD.MOV.U32 R0, RZ, RZ, RZ ;  /* 0x000000ffff007224 */ /* 0x000fd800078e00ff */
[----:B------:R-:W-:Y:S02]  /*1040*/  @!P4 FSEL R20, R20, R17, !P3 ;  /* 0x000000111414c208 */ /* 0x000fe40005800000 */
[----:B------:R-:W-:-:S04]  /*1050*/  ISETP.GT.AND P4, PT, R9, RZ, !P1 ;  /* 0x000000ff0900720c */ /* 0x000fc80004f84270 */
[----:B------:R-:W-:-:S13]  /*1060*/  ISETP.LT.AND P4, PT, R7, 0x80, P4 ;  /* 0x000000800700780c */ /* 0x000fda0002781270 */
[----:B------:R-:W2:Y:S01]  /*1070*/  @P4 LDG.E R0, desc[UR4][R14.64] ;  /* 0x000000040e004981 */ /* 0x000ea2000c1e1900 */
[----:B------:R-:W-:-:S04]  /*1080*/  ISETP.GT.AND P1, PT, R9, -0x1, !P1 ;  /* 0xffffffff0900780c */ /* 0x000fc80004f24270 */
[C---:B------:R-:W-:Y:S01]  /*1090*/  ISETP.LT.AND P1, PT, R7.reuse, 0x80, P1 ;  /* 0x000000800700780c */ /* 0x040fe20000f21270 */
[----:B------:R-:W-:-:S04]  /*10a0*/  VIADD R17, R7, 0x8 ;  /* 0x0000000807117836 */ /* 0x000fc80000000000 */
[----:B------:R-:W-:Y:S01]  /*10b0*/  IMAD.WIDE R16, R17, 0x4, R2 ;  /* 0x0000000411107825 */ /* 0x000fe200078e0202 */
[----:B--2---:R-:W-:-:S03]  /*10c0*/  SEL R11, R0, 0xff800000, P4 ;  /* 0xff800000000b7807 */ /* 0x004fc60002000000 */
[----:B------:R-:W-:-:S06]  /*10d0*/  IMAD.MOV.U32 R0, RZ, RZ, RZ ;  /* 0x000000ffff007224 */ /* 0x000fcc00078e00ff */
[----:B------:R-:W2:Y:S01]  /*10e0*/  @P1 LDG.E R0, desc[UR4][R16.64] ;  /* 0x0000000410001981 */ /* 0x000ea2000c1e1900 */
[-C--:B------:R-:W-:Y:S02]  /*10f0*/  FSETP.NAN.AND P4, PT, R21, R21.reuse, PT ;  /* 0x000000151500720b */ /* 0x080fe40003f88000 */
[----:B------:R-:W-:Y:S02]  /*1100*/  SEL R22, R22, 0xd, P2 ;  /* 0x0000000d16167807 */ /* 0x000fe40001000000 */
[----:B------:R-:W-:Y:S02]  /*1110*/  FSETP.GEU.AND P2, PT, R20, R21, PT ;  /* 0x000000151400720b */ /* 0x000fe40003f4e000 */
[----:B------:R-:W-:-:S07]  /*1120*/  LOP3.LUT R8, R13, R8, RZ, 0xfc, !PT ;  /* 0x000000080d087212 */ /* 0x000fce00078efcff */
[----:B------:R-:W-:Y:S02]  /*1130*/  @!P4 FSEL R21, R21, R20, !P2 ;  /* 0x000000141515c208 */ /* 0x000fe40005000000 */
[----:B------:R-:W-:-:S04]  /*1140*/  ISETP.NE.AND P4, PT, R19, RZ, PT ;  /* 0x000000ff1300720c */ /* 0x000fc80003f85270 */
[----:B------:R-:W-:Y:S02]  /*1150*/  SEL R22, R22, 0xe, P4 ;  /* 0x0000000e16167807 */ /* 0x000fe40002000000 */
[-C--:B------:R-:W-:Y:S01]  /*1160*/  FSETP.GEU.AND P4, PT, R21, R11.reuse, PT ;  /* 0x0000000b1500720b */ /* 0x080fe20003f8e000 */
[----:B------:R-:W-:Y:S02]  /*1170*/  VIADD R15, R7, 0x9 ;  /* 0x00000009070f7836 */ /* 0x000fe40000000000 */
[----:B------:R-:W-:Y:S02]  /*1180*/  IMAD.MOV.U32 R9, RZ, RZ, RZ ;  /* 0x000000ffff097224 */ /* 0x000fe400078e00ff */
[----:B------:R-:W-:Y:S01]  /*1190*/  IMAD.WIDE R14, R15, 0x4, R2 ;  /* 0x000000040f0e7825 */ /* 0x000fe200078e0202 */
[----:B--2---:R-:W-:Y:S02]  /*11a0*/  SEL R0, R0, 0xff800000, P1 ;  /* 0xff80000000007807 */ /* 0x004fe40000800000 */
[----:B------:R-:W-:-:S13]  /*11b0*/  FSETP.NAN.AND P1, PT, R11, R11, PT ;  /* 0x0000000b0b00720b */ /* 0x000fda0003f28000 */
[----:B------:R-:W-:Y:S02]  /*11c0*/  @!P1 FSEL R11, R11, R21, !P4 ;  /* 0x000000150b0b9208 */ /* 0x000fe40006000000 */
[----:B------:R-:W-:-:S13]  /*11d0*/  ISETP.LT.U32.AND P1, PT, R8, 0x4, !P0 ;  /* 0x000000040800780c */ /* 0x000fda0004721070 */
[----:B------:R-:W2:Y:S01]  /*11e0*/  @P1 LDG.E R9, desc[UR4][R14.64] ;  /* 0x000000040e091981 */ /* 0x000ea2000c1e1900 */
[----:B------:R-:W-:Y:S02]  /*11f0*/  SEL R22, R22, 0xf, P6 ;  /* 0x0000000f16167807 */ /* 0x000fe40003000000 */
[----:B------:R-:W-:Y:S02]  /*1200*/  FSETP.NAN.AND P6, PT, R0, R0, PT ;  /* 0x000000000000720b */ /* 0x000fe40003fc8000 */
[----:B------:R-:W-:Y:S01]  /*1210*/  LOP3.LUT R6, R13, R6, RZ, 0xfc, !PT ;  /* 0x000000060d067212 */ /* 0x000fe200078efcff */
[----:B------:R-:W-:-:S04]  /*1220*/  VIADD R17, R7, 0xa ;  /* 0x0000000a07117836 */ /* 0x000fc80000000000 */
[----:B------:R-:W-:-:S04]  /*1230*/  IMAD.WIDE R16, R17, 0x4, R2 ;  /* 0x0000000411107825 */ /* 0x000fc800078e0202 */
[----:B------:R-:W-:Y:S01]  /*1240*/  IMAD.MOV.U32 R2, RZ, RZ, RZ ;  /* 0x000000ffff027224 */ /* 0x000fe200078e00ff */
[----:B--2---:R-:W-:Y:S02]  /*1250*/  SEL R9, R9, 0xff800000, P1 ;  /* 0xff80000009097807 */ /* 0x004fe40000800000 */
[----:B------:R-:W-:-:S04]  /*1260*/  FSETP.GEU.AND P1, PT, R11, R0, PT ;  /* 0x000000000b00720b */ /* 0x000fc80003f2e000 */
[----:B------:R-:W-:Y:S02]  /*1270*/  @!P6 FSEL R0, R0, R11, !P1 ;  /* 0x0000000b0000e208 */ /* 0x000fe40004800000 */
[----:B------:R-:W-:Y:S01]  /*1280*/  ISETP.LT.U32.AND P6, PT, R6, 0x4, !P0 ;  /* 0x000000040600780c */ /* 0x000fe200047c1070 */
[----:B------:R-:W1:-:S12]  /*1290*/  LDC.64 R10, c[0x0][0x218] ;  /* 0x00008600ff0a7b82 */ /* 0x000e580000000a00 */
[----:B------:R-:W2:Y:S01]  /*12a0*/  @P6 LDG.E R2, desc[UR4][R16.64] ;  /* 0x0000000410026981 */ /* 0x000ea2000c1e1900 */
[----:B------:R-:W-:Y:S01]  /*12b0*/  SHF.R.S32.HI R14, RZ, 0x1f, R7 ;  /* 0x0000001fff0e7819 */ /* 0x000fe20000011407 */
[----:B------:R-:W-:-:S03]  /*12c0*/  IMAD.MOV.U32 R8, RZ, RZ, RZ ;  /* 0x000000ffff087224 */ /* 0x000fc600078e00ff */
[----:B------:R-:W-:-:S03]  /*12d0*/  LEA.HI R14, R14, R7, RZ, 0x5 ;  /* 0x000000070e0e7211 */ /* 0x000fc600078f28ff */
[----:B------:R3:W5:Y:S02]  /*12e0*/  @!P0 LDG.E R8, desc[UR4][R4.64] ;  /* 0x0000000404088981 */ /* 0x000764000c1e1900 */
[----:B---3--:R-:W-:-:S05]  /*12f0*/  IMAD.SHL.U32 R4, R14, 0x4, RZ ;  /* 0x000000040e047824 */ /* 0x008fca00078e00ff */
[----:B------:R-:W-:Y:S02]  /*1300*/  LOP3.LUT R4, R4, 0xffffff80, RZ, 0xc0, !PT ;  /* 0xffffff8004047812 */ /* 0x000fe400078ec0ff */
[----:B--2---:R-:W-:Y:S02]  /*1310*/  SEL R6, R2, 0xff800000, P6 ;  /* 0xff80000002067807 */ /* 0x004fe40003000000 */
[----:B------:R-:W-:Y:S01]  /*1320*/  ISETP.NE.AND P6, PT, R12, RZ, PT ;  /* 0x000000ff0c00720c */ /* 0x000fe20003fc5270 */
[----:B------:R-:W2:Y:S03]  /*1330*/  LDC.64 R2, c[0x0][0x228] ;  /* 0x00008a00ff027b82 */ /* 0x000ea60000000a00 */
[----:B------:R-:W-:Y:S02]  /*1340*/  SEL R22, R22, 0x10, P6 ;  /* 0x0000001016167807 */ /* 0x000fe40003000000 */
[----:B------:R-:W-:-:S04]  /*1350*/  ISETP.NE.AND P6, PT, R18, RZ, PT ;  /* 0x000000ff1200720c */ /* 0x000fc80003fc5270 */
[----:B------:R-:W-:Y:S02]  /*1360*/  SEL R22, R22, 0x11, P6 ;  /* 0x0000001116167807 */ /* 0x000fe40003000000 */
[----:B------:R-:W-:Y:S02]  /*1370*/  FSETP.NAN.AND P6, PT, R9, R9, PT ;  /* 0x000000090900720b */ /* 0x000fe40003fc8000 */
[----:B------:R-:W-:Y:S02]  /*1380*/  SEL R22, R22, 0x12, P5 ;  /* 0x0000001216167807 */ /* 0x000fe40002800000 */
[----:B------:R-:W-:Y:S02]  /*1390*/  SHF.R.S32.HI R12, RZ, 0x1f, R7 ;  /* 0x0000001fff0c7819 */ /* 0x000fe40000011407 */
[----:B------:R-:W-:Y:S02]  /*13a0*/  SEL R22, R22, 0x13, P3 ;  /* 0x0000001316167807 */ /* 0x000fe40001800000 */
[----:B------:R-:W-:-:S02]  /*13b0*/  FSETP.NAN.AND P5, PT, R6, R6, PT ;  /* 0x000000060600720b */ /* 0x000fc40003fa8000 */
[----:B------:R-:W-:Y:S02]  /*13c0*/  SEL R22, R22, 0x14, P2 ;  /* 0x0000001416167807 */ /* 0x000fe40001000000 */
[----:B------:R-:W-:Y:S02]  /*13d0*/  LEA.HI R12, R12, R7, RZ, 0x5 ;  /* 0x000000070c0c7211 */ /* 0x000fe400078f28ff */
[----:B------:R-:W-:Y:S02]  /*13e0*/  FSETP.GEU.AND P3, PT, R0, R9, PT ;  /* 0x000000090000720b */ /* 0x000fe40003f6e000 */
[----:B------:R-:W-:Y:S02]  /*13f0*/  SEL R22, R22, 0x15, P4 ;  /* 0x0000001516167807 */ /* 0x000fe40002000000 */
[----:B------:R-:W-:Y:S02]  /*1400*/  LOP3.LUT R12, R12, 0xffffffe0, RZ, 0xc0, !PT ;  /* 0xffffffe00c0c7812 */ /* 0x000fe400078ec0ff */
[----:B------:R-:W-:-:S02]  /*1410*/  @!P6 FSEL R9, R9, R0, !P3 ;  /* 0x000000000909e208 */ /* 0x000fc40005800000 */
[----:B------:R-:W-:Y:S02]  /*1420*/  SEL R22, R22, 0x16, P1 ;  /* 0x0000001616167807 */ /* 0x000fe40000800000 */
[----:B------:R-:W-:Y:S02]  /*1430*/  IADD3 R13, R4, R7, -R12 ;  /* 0x00000007040d7210 */ /* 0x000fe40007ffe80c */
[----:B------:R-:W-:Y:S02]  /*1440*/  FSETP.GEU.AND P2, PT, R9, R6, PT ;  /* 0x000000060900720b */ /* 0x000fe40003f4e000 */
[----:B------:R-:W-:Y:S02]  /*1450*/  IADD3 R4, P1, R7, UR6, RZ ;  /* 0x0000000607047c10 */ /* 0x000fe4000ff3e0ff */
[----:B------:R-:W-:Y:S01]  /*1460*/  SEL R22, R22, 0x17, P3 ;  /* 0x0000001716167807 */ /* 0x000fe20001800000 */
[----:B-1----:R-:W-:Y:S01]  /*1470*/  IMAD.WIDE R10, R13, 0x4, R10 ;  /* 0x000000040d0a7825 */ /* 0x002fe200078e020a */
[----:B------:R-:W-:-:S02]  /*1480*/  @!P5 SEL R6, R6, R9, !P2 ;  /* 0x000000090606d207 */ /* 0x000fc40005000000 */
[----:B------:R-:W-:Y:S02]  /*1490*/  LEA.HI.X.SX32 R5, R7, UR7, 0x1, P1 ;  /* 0x0000000707057c11 */ /* 0x000fe400088f0eff */
[----:B------:R-:W-:Y:S01]  /*14a0*/  SEL R7, R22, 0x18, P2 ;  /* 0x0000001816077807 */ /* 0x000fe20001000000 */
[----:B------:R1:W-:Y:S01]  /*14b0*/  @!P0 STG.E desc[UR4][R10.64], R6 ;  /* 0x000000060a008986 */ /* 0x0003e2000c101904 */
[----:B--2---:R-:W-:-:S03]  /*14c0*/  IMAD.WIDE R2, R13, 0x4, R2 ;  /* 0x000000040d027825 */ /* 0x004fc600078e0202 */
[----:B------:R1:W-:Y:S01]  /*14d0*/  @!P0 STG.E.U8 desc[UR4][R4.64], R7 ;  /* 0x0000000704008986 */ /* 0x0003e2000c101104 */
[----:B------:R-:W-:Y:S05]  /*14e0*/  @P0 EXIT ;  /* 0x000000000000094d */ /* 0x000fea0003800000 */
[----:B-----5:R-:W-:Y:S01]  /*14f0*/  STG.E desc[UR4][R2.64], R8 ;  /* 0x0000000802007986 */ /* 0x020fe2000c101904 */
[----:B------:R-:W-:Y:S05]  /*1500*/  EXIT ;  /* 0x000000000000794d */ /* 0x000fea0003800000 */
.L_x_0:
[----:B------:R-:W-:-:S00]  /*1510*/  BRA `(.L_x_0) ;  /* 0xfffffffc00fc7947 */ /* 0x000fc0000383ffff */
[----:B------:R-:W-:-:S00]  /*1520*/  NOP ;  /* 0x0000000000007918 */ /* 0x000fc00000000000 */
        /* <DEDUP_REMOVED lines=13> */
.L_x_1:


//--------------------- .nv.constant0.triton_poi_fused_cat_max_pool2d_with_indices_2 --------------------------
	.section	.nv.constant0.triton_poi_fused_cat_max_pool2d_with_indices_2,"a",@progbits
	.sectionflags	@""
	.align	4
.nv.constant0.triton_poi_fused_cat_max_pool2d_with_indices_2:
	.zero		564
